//
// Generated by NVIDIA NVVM Compiler
//
// Compiler Build ID: CL-36424714
// Cuda compilation tools, release 13.0, V13.0.88
// Based on NVVM 20.0.0
//

.version 9.0
.target sm_100
.address_size 64

	// .globl	_Z13convolution1DPiS_i
.const .align 4 .b8 mask[12];

.visible .entry _Z13convolution1DPiS_i(
	.param .u64 .ptr .align 1 _Z13convolution1DPiS_i_param_0,
	.param .u64 .ptr .align 1 _Z13convolution1DPiS_i_param_1,
	.param .u32 _Z13convolution1DPiS_i_param_2
)
{
	.reg .pred 	%p<7>;
	.reg .b32 	%r<24>;
	.reg .b64 	%rd<13>;

	ld.param.u64 	%rd3, [_Z13convolution1DPiS_i_param_0];
	ld.param.u64 	%rd2, [_Z13convolution1DPiS_i_param_1];
	ld.param.u32 	%r9, [_Z13convolution1DPiS_i_param_2];
	cvta.to.global.u64 	%rd1, %rd3;
	mov.u32 	%r10, %ctaid.x;
	mov.u32 	%r11, %ntid.x;
	mov.u32 	%r12, %tid.x;
	mad.lo.s32 	%r1, %r10, %r11, %r12;
	setp.ge.s32 	%p1, %r1, %r9;
	@%p1 bra 	$L__BB0_8;
	setp.lt.s32 	%p2, %r1, 1;
	mov.b32 	%r22, 0;
	@%p2 bra 	$L__BB0_3;
	add.s32 	%r14, %r1, -1;
	mul.wide.u32 	%rd4, %r14, 4;
	add.s64 	%rd5, %rd1, %rd4;
	ld.global.u32 	%r15, [%rd5];
	ld.const.u32 	%r16, [mask];
	mul.lo.s32 	%r22, %r16, %r15;
$L__BB0_3:
	setp.lt.s32 	%p3, %r1, 0;
	@%p3 bra 	$L__BB0_5;
	mul.wide.u32 	%rd6, %r1, 4;
	add.s64 	%rd7, %rd1, %rd6;
	ld.global.u32 	%r17, [%rd7];
	ld.const.u32 	%r18, [mask+4];
	mad.lo.s32 	%r22, %r18, %r17, %r22;
$L__BB0_5:
	add.s32 	%r6, %r1, 1;
	setp.lt.s32 	%p4, %r1, -1;
	setp.ge.s32 	%p5, %r6, %r9;
	or.pred  	%p6, %p4, %p5;
	@%p6 bra 	$L__BB0_7;
	mul.wide.u32 	%rd8, %r6, 4;
	add.s64 	%rd9, %rd1, %rd8;
	ld.global.u32 	%r19, [%rd9];
	ld.const.u32 	%r20, [mask+8];
	mad.lo.s32 	%r22, %r20, %r19, %r22;
$L__BB0_7:
	cvta.to.global.u64 	%rd10, %rd2;
	mul.wide.s32 	%rd11, %r1, 4;
	add.s64 	%rd12, %rd10, %rd11;
	st.global.u32 	[%rd12], %r22;
$L__BB0_8:
	ret;

}


// ===== COMPILED SASS (sm_100) =====

	.target	sm_100

	.elftype	@"ET_EXEC"


//--------------------- .note.nv.tkinfo           --------------------------
	.section	.note.nv.tkinfo,"",@"SHT_NOTE"
	.sectionflags	@"SHF_NOTE_NV_TKINFO"
	.tkinfo
        /*0018*/ 	.word	0x00000002
        /*0030*/ 	.string	""
        /*0030*/ 	.string	"ptxas"
        /*0030*/ 	.string	"Cuda compilation tools, release 13.0, V13.0.88"
        /*0030*/ 	.string	"Build cuda_13.0.r13.0/compiler.36424714_0"
        /*0030*/ 	.string	"-arch sm_100 -m 64 "



//--------------------- .note.nv.cuinfo           --------------------------
	.section	.note.nv.cuinfo,"",@"SHT_NOTE"
	.sectionflags	@"SHF_NOTE_NV_CUINFO"
        /*0018*/ 	.short	0x0002
        /*001a*/ 	.short	0x0064
        /*001c*/ 	.short	0x0082
	.zero		2


//--------------------- .nv.info                  --------------------------
	.section	.nv.info,"",@"SHT_CUDA_INFO"
	.align	4


	//----- nvinfo : EIATTR_REGCOUNT
	.align		4
        /*0000*/ 	.byte	0x04, 0x2f
        /*0002*/ 	.short	(.L_2 - .L_1)
	.align		4
.L_1:
        /*0004*/ 	.word	index@(_Z13convolution1DPiS_i)
        /*0008*/ 	.word	0x00000012


	//----- nvinfo : EIATTR_FRAME_SIZE
	.align		4
.L_2:
        /*000c*/ 	.byte	0x04, 0x11
        /*000e*/ 	.short	(.L_4 - .L_3)
	.align		4
.L_3:
        /*0010*/ 	.word	index@(_Z13convolution1DPiS_i)
        /*0014*/ 	.word	0x00000000


	//----- nvinfo : EIATTR_MIN_STACK_SIZE
	.align		4
.L_4:
        /*0018*/ 	.byte	0x04, 0x12
        /*001a*/ 	.short	(.L_6 - .L_5)
	.align		4
.L_5:
        /*001c*/ 	.word	index@(_Z13convolution1DPiS_i)
        /*0020*/ 	.word	0x00000000
.L_6:


//--------------------- .nv.compat                --------------------------
	.section	.nv.compat,"",@"SHT_CUDA_COMPAT_INFO"
	.align	4
        /*0000*/ 	.byte	0x02, 0x09, 0x00, 0x00, 0x02, 0x02, 0x01, 0x00, 0x02, 0x05, 0x05, 0x00, 0x03, 0x07, 0x01, 0x01
        /*0010*/ 	.byte	0x02, 0x03, 0x00, 0x00, 0x02, 0x06, 0x01, 0x00, 0x04, 0x0b, 0x08, 0x00, 0x09, 0x00, 0x00, 0x00
        /*0020*/ 	.byte	0x00, 0x00, 0x00, 0x00


//--------------------- .nv.info._Z13convolution1DPiS_i --------------------------
	.section	.nv.info._Z13convolution1DPiS_i,"",@"SHT_CUDA_INFO"
	.sectionflags	@""
	.align	4


	//----- nvinfo : EIATTR_CUDA_API_VERSION
	.align		4
        /*0000*/ 	.byte	0x04, 0x37
        /*0002*/ 	.short	(.L_8 - .L_7)
.L_7:
        /*0004*/ 	.word	0x00000082


	//----- nvinfo : EIATTR_KPARAM_INFO
	.align		4
.L_8:
        /*0008*/ 	.byte	0x04, 0x17
        /*000a*/ 	.short	(.L_10 - .L_9)
.L_9:
        /*000c*/ 	.word	0x00000000
        /*0010*/ 	.short	0x0002
        /*0012*/ 	.short	0x0010
        /*0014*/ 	.byte	0x00, 0xf0, 0x11, 0x00


	//----- nvinfo : EIATTR_KPARAM_INFO
	.align		4
.L_10:
        /*0018*/ 	.byte	0x04, 0x17
        /*001a*/ 	.short	(.L_12 - .L_11)
.L_11:
        /*001c*/ 	.word	0x00000000
        /*0020*/ 	.short	0x0001
        /*0022*/ 	.short	0x0008
        /*0024*/ 	.byte	0x00, 0xf5, 0x21, 0x00


	//----- nvinfo : EIATTR_KPARAM_INFO
	.align		4
.L_12:
        /*0028*/ 	.byte	0x04, 0x17
        /*002a*/ 	.short	(.L_14 - .L_13)
.L_13:
        /*002c*/ 	.word	0x00000000
        /*0030*/ 	.short	0x0000
        /*0032*/ 	.short	0x0000
        /*0034*/ 	.byte	0x00, 0xf5, 0x21, 0x00


	//----- nvinfo : EIATTR_SPARSE_MMA_MASK
	.align		4
.L_14:
        /*0038*/ 	.byte	0x03, 0x50
        /*003a*/ 	.short	0x0000


	//----- nvinfo : EIATTR_MAXREG_COUNT
	.align		4
        /*003c*/ 	.byte	0x03, 0x1b
        /*003e*/ 	.short	0x00ff


	//----- nvinfo : EIATTR_MERCURY_ISA_VERSION
	.align		4
        /*0040*/ 	.byte	0x03, 0x5f
        /*0042*/ 	.short	0x0101


	//----- nvinfo : EIATTR_VRC_CTA_INIT_COUNT
	.align		4
        /*0044*/ 	.byte	0x02, 0x4a
	.zero		1
	.zero		1


	//----- nvinfo : EIATTR_EXIT_INSTR_OFFSETS
	.align		4
        /*0048*/ 	.byte	0x04, 0x1c
        /*004a*/ 	.short	(.L_16 - .L_15)


	//   ....[0]....
.L_15:
        /*004c*/ 	.word	0x00000070


	//   ....[1]....
        /*0050*/ 	.word	0x00000220


	//----- nvinfo : EIATTR_CBANK_PARAM_SIZE
	.align		4
.L_16:
        /*0054*/ 	.byte	0x03, 0x19
        /*0056*/ 	.short	0x0014


	//----- nvinfo : EIATTR_PARAM_CBANK
	.align		4
        /*0058*/ 	.byte	0x04, 0x0a
        /*005a*/ 	.short	(.L_18 - .L_17)
	.align		4
.L_17:
        /*005c*/ 	.word	index@(.nv.constant0._Z13convolution1DPiS_i)
        /*0060*/ 	.short	0x0380
        /*0062*/ 	.short	0x0014


	//----- nvinfo : EIATTR_SW_WAR
	.align		4
.L_18:
        /*0064*/ 	.byte	0x04, 0x36
        /*0066*/ 	.short	(.L_20 - .L_19)
.L_19:
        /*0068*/ 	.word	0x00000008
.L_20:


//--------------------- .nv.callgraph             --------------------------
	.section	.nv.callgraph,"",@"SHT_CUDA_CALLGRAPH"
	.align	4
	.sectionentsize	8
	.align		4
        /*0000*/ 	.word	0x00000000
	.align		4
        /*0004*/ 	.word	0xffffffff
	.align		4
        /*0008*/ 	.word	0x00000000
	.align		4
        /*000c*/ 	.word	0xfffffffe
	.align		4
        /*0010*/ 	.word	0x00000000
	.align		4
        /*0014*/ 	.word	0xfffffffd
	.align		4
        /*0018*/ 	.word	0x00000000
	.align		4
        /*001c*/ 	.word	0xfffffffc


//--------------------- .nv.constant3             --------------------------
	.section	.nv.constant3,"a",@progbits
	.align	4
.nv.constant3:
	.type		mask,@object
	.size		mask,(.L_0 - mask)
mask:
	.zero		12
.L_0:


//--------------------- .text._Z13convolution1DPiS_i --------------------------
	.section	.text._Z13convolution1DPiS_i,"ax",@progbits
	.align	128
        .global         _Z13convolution1DPiS_i
        .type           _Z13convolution1DPiS_i,@function
        .size           _Z13convolution1DPiS_i,(.L_x_1 - _Z13convolution1DPiS_i)
        .other          _Z13convolution1DPiS_i,@"STO_CUDA_ENTRY STV_DEFAULT"
_Z13convolution1DPiS_i:
.text._Z13convolution1DPiS_i:
[----:B------:R-:W-:Y:S01]  /*0000*/  LDC R1, c[0x0][0x37c] ;  /* 0x0000df00ff017b82 */ /* 0x000fe20000000800 */
[----:B------:R-:W0:Y:S07]  /*0010*/  S2R R0, SR_TID.X ;  /* 0x0000000000007919 */ /* 0x000e2e0000002100 */
[----:B------:R-:W0:Y:S01]  /*0020*/  S2UR UR4, SR_CTAID.X ;  /* 0x00000000000479c3 */ /* 0x000e220000002500 */
[----:B------:R-:W1:Y:S07]  /*0030*/  LDCU UR6, c[0x0][0x390] ;  /* 0x00007200ff0677ac */ /* 0x000e6e0008000800 */
[----:B------:R-:W0:Y:S02]  /*0040*/  LDC R11, c[0x0][0x360] ;  /* 0x0000d800ff0b7b82 */ /* 0x000e240000000800 */
[----:B0-----:R-:W-:-:S05]  /*0050*/  IMAD R11, R11, UR4, R0 ;  /* 0x000000040b0b7c24 */ /* 0x001fca000f8e0200 */
[----:B-1----:R-:W-:-:S13]  /*0060*/  ISETP.GE.AND P0, PT, R11, UR6, PT ;  /* 0x000000060b007c0c */ /* 0x002fda000bf06270 */
[----:B------:R-:W-:Y:S05]  /*0070*/  @P0 EXIT ;  /* 0x000000000000094d */ /* 0x000fea0003800000 */
[C---:B------:R-:W-:Y:S01]  /*0080*/  ISETP.GE.AND P2, PT, R11.reuse, 0x1, PT ;  /* 0x000000010b00780c */ /* 0x040fe20003f46270 */
[----:B------:R-:W0:Y:S01]  /*0090*/  LDCU.64 UR4, c[0x0][0x358] ;  /* 0x00006b00ff0477ac */ /* 0x000e220008000a00 */
[C---:B------:R-:W-:Y:S02]  /*00a0*/  IADD3 R13, PT, PT, R11.reuse, 0x1, RZ ;  /* 0x000000010b0d7810 */ /* 0x040fe40007ffe0ff */
[----:B------:R-:W-:Y:S02]  /*00b0*/  ISETP.GE.AND P1, PT, R11, RZ, PT ;  /* 0x000000ff0b00720c */ /* 0x000fe40003f26270 */
[----:B------:R-:W-:-:S04]  /*00c0*/  ISETP.GE.AND P0, PT, R13, UR6, PT ;  /* 0x000000060d007c0c */ /* 0x000fc8000bf06270 */
[----:B------:R-:W-:-:S03]  /*00d0*/  ISETP.LT.OR P0, PT, R11, -0x1, P0 ;  /* 0xffffffff0b00780c */ /* 0x000fc60000701670 */
[----:B------:R-:W1:Y:S01]  /*00e0*/  @P2 LDC.64 R2, c[0x0][0x380] ;  /* 0x0000e000ff022b82 */ /* 0x000e620000000a00 */
[----:B------:R-:W-:-:S07]  /*00f0*/  @P2 IADD3 R9, PT, PT, R11, -0x1, RZ ;  /* 0xffffffff0b092810 */ /* 0x000fce0007ffe0ff */
[----:B------:R-:W2:Y:S08]  /*0100*/  @P1 LDC.64 R4, c[0x0][0x380] ;  /* 0x0000e000ff041b82 */ /* 0x000eb00000000a00 */
[----:B------:R-:W3:Y:S01]  /*0110*/  @!P0 LDC.64 R6, c[0x0][0x380] ;  /* 0x0000e000ff068b82 */ /* 0x000ee20000000a00 */
[----:B-1----:R-:W-:-:S07]  /*0120*/  @P2 IMAD.WIDE.U32 R2, R9, 0x4, R2 ;  /* 0x0000000409022825 */ /* 0x002fce00078e0002 */
[----:B------:R-:W1:Y:S01]  /*0130*/  @P2 LDC R15, c[0x3][RZ] ;  /* 0x00c00000ff0f2b82 */ /* 0x000e620000000800 */
[----:B0-----:R-:W1:Y:S01]  /*0140*/  @P2 LDG.E R2, desc[UR4][R2.64] ;  /* 0x0000000402022981 */ /* 0x001e62000c1e1900 */
[----:B--2---:R-:W-:-:S06]  /*0150*/  @P1 IMAD.WIDE.U32 R4, R11, 0x4, R4 ;  /* 0x000000040b041825 */ /* 0x004fcc00078e0004 */
[----:B------:R-:W0:Y:S01]  /*0160*/  @P1 LDC R0, c[0x3][0x4] ;  /* 0x00c00100ff001b82 */ /* 0x000e220000000800 */
[----:B------:R-:W0:Y:S01]  /*0170*/  @P1 LDG.E R4, desc[UR4][R4.64] ;  /* 0x0000000404041981 */ /* 0x000e22000c1e1900 */
[----:B---3--:R-:W-:-:S06]  /*0180*/  @!P0 IMAD.WIDE.U32 R6, R13, 0x4, R6 ;  /* 0x000000040d068825 */ /* 0x008fcc00078e0006 */
[----:B------:R-:W2:Y:S01]  /*0190*/  LDC.64 R8, c[0x0][0x388] ;  /* 0x0000e200ff087b82 */ /* 0x000ea20000000a00 */
[----:B------:R-:W3:Y:S07]  /*01a0*/  @!P0 LDG.E R6, desc[UR4][R6.64] ;  /* 0x0000000406068981 */ /* 0x000eee000c1e1900 */
[----:B------:R-:W3:Y:S01]  /*01b0*/  @!P0 LDC R10, c[0x3][0x8] ;  /* 0x00c00200ff0a8b82 */ /* 0x000ee20000000800 */
[----:B------:R-:W-:Y:S02]  /*01c0*/  HFMA2 R13, -RZ, RZ, 0, 0 ;  /* 0x00000000ff0d7431 */ /* 0x000fe400000001ff */
[----:B-1----:R-:W-:-:S02]  /*01d0*/  @P2 IMAD R13, R2, R15, RZ ;  /* 0x0000000f020d2224 */ /* 0x002fc400078e02ff */
[----:B--2---:R-:W-:-:S04]  /*01e0*/  IMAD.WIDE R2, R11, 0x4, R8 ;  /* 0x000000040b027825 */ /* 0x004fc800078e0208 */
[----:B0-----:R-:W-:-:S04]  /*01f0*/  @P1 IMAD R13, R4, R0, R13 ;  /* 0x00000000040d1224 */ /* 0x001fc800078e020d */
[----:B---3--:R-:W-:-:S05]  /*0200*/  @!P0 IMAD R13, R6, R10, R13 ;  /* 0x0000000a060d8224 */ /* 0x008fca00078e020d */
[----:B------:R-:W-:Y:S01]  /*0210*/  STG.E desc[UR4][R2.64], R13 ;  /* 0x0000000d02007986 */ /* 0x000fe2000c101904 */
[----:B------:R-:W-:Y:S05]  /*0220*/  EXIT ;  /* 0x000000000000794d */ /* 0x000fea0003800000 */
.L_x_0:
[----:B------:R-:W-:-:S00]  /*0230*/  BRA `(.L_x_0) ;  /* 0xfffffffc00fc7947 */ /* 0x000fc0000383ffff */
[----:B------:R-:W-:-:S00]  /*0240*/  NOP ;  /* 0x0000000000007918 */ /* 0x000fc00000000000 */
        /* <DEDUP_REMOVED lines=11> */
.L_x_1:


//--------------------- .nv.shared.reserved.0     --------------------------
	.section	.nv.shared.reserved.0,"aw",@nobits
	.weak		__nv_reservedSMEM_offset_0_alias
	.size		__nv_reservedSMEM_offset_0_alias, 0, 64
	.other		__nv_reservedSMEM_offset_0_alias,@"STO_CUDA_RESERVED_SHARED STV_DEFAULT"
__nv_reservedSMEM_offset_0_alias:
	.zero		0
	.zero		64


//--------------------- .nv.constant0._Z13convolution1DPiS_i --------------------------
	.section	.nv.constant0._Z13convolution1DPiS_i,"a",@progbits
	.sectionflags	@""
	.align	4
.nv.constant0._Z13convolution1DPiS_i:
	.zero		916


//--------------------- SYMBOLS --------------------------

	.type		.nv.reservedSmem.offset0,@object
	.size		.nv.reservedSmem.offset0,0x4
